//
// Generated by NVIDIA NVVM Compiler
//
// Compiler Build ID: CL-36424714
// Cuda compilation tools, release 13.0, V13.0.88
// Based on NVVM 20.0.0
//

.version 9.0
.target sm_100
.address_size 64

	// .globl	_Z16divergent_kernelPfS_i

.visible .entry _Z16divergent_kernelPfS_i(
	.param .u64 .ptr .align 1 _Z16divergent_kernelPfS_i_param_0,
	.param .u64 .ptr .align 1 _Z16divergent_kernelPfS_i_param_1,
	.param .u32 _Z16divergent_kernelPfS_i_param_2
)
{
	.reg .pred 	%p<2>;
	.reg .b32 	%r<6>;
	.reg .b32 	%f<4>;
	.reg .b64 	%rd<8>;

	ld.param.u64 	%rd1, [_Z16divergent_kernelPfS_i_param_0];
	ld.param.u64 	%rd2, [_Z16divergent_kernelPfS_i_param_1];
	mov.u32 	%r1, %ctaid.x;
	mov.u32 	%r2, %ntid.x;
	mov.u32 	%r3, %tid.x;
	mad.lo.s32 	%r4, %r1, %r2, %r3;
	and.b32  	%r5, %r4, 1;
	setp.eq.b32 	%p1, %r5, 1;
	selp.f32 	%f1, 0f3F000000, 0f40000000, %p1;
	cvta.to.global.u64 	%rd3, %rd1;
	cvta.to.global.u64 	%rd4, %rd2;
	mul.wide.s32 	%rd5, %r4, 4;
	add.s64 	%rd6, %rd3, %rd5;
	ld.global.f32 	%f2, [%rd6];
	mul.f32 	%f3, %f1, %f2;
	add.s64 	%rd7, %rd4, %rd5;
	st.global.f32 	[%rd7], %f3;
	ret;

}


// ===== COMPILED SASS (sm_100) =====

	.target	sm_100

	.elftype	@"ET_EXEC"


//--------------------- .note.nv.tkinfo           --------------------------
	.section	.note.nv.tkinfo,"",@"SHT_NOTE"
	.sectionflags	@"SHF_NOTE_NV_TKINFO"
	.tkinfo
        /*0018*/ 	.word	0x00000002
        /*0030*/ 	.string	""
        /*0030*/ 	.string	"ptxas"
        /*0030*/ 	.string	"Cuda compilation tools, release 13.0, V13.0.88"
        /*0030*/ 	.string	"Build cuda_13.0.r13.0/compiler.36424714_0"
        /*0030*/ 	.string	"-arch sm_100 -m 64 "



//--------------------- .note.nv.cuinfo           --------------------------
	.section	.note.nv.cuinfo,"",@"SHT_NOTE"
	.sectionflags	@"SHF_NOTE_NV_CUINFO"
        /*0018*/ 	.short	0x0002
        /*001a*/ 	.short	0x0064
        /*001c*/ 	.short	0x0082
	.zero		2


//--------------------- .nv.info                  --------------------------
	.section	.nv.info,"",@"SHT_CUDA_INFO"
	.align	4


	//----- nvinfo : EIATTR_REGCOUNT
	.align		4
        /*0000*/ 	.byte	0x04, 0x2f
        /*0002*/ 	.short	(.L_1 - .L_0)
	.align		4
.L_0:
        /*0004*/ 	.word	index@(_Z16divergent_kernelPfS_i)
        /*0008*/ 	.word	0x0000000a


	//----- nvinfo : EIATTR_FRAME_SIZE
	.align		4
.L_1:
        /*000c*/ 	.byte	0x04, 0x11
        /*000e*/ 	.short	(.L_3 - .L_2)
	.align		4
.L_2:
        /*0010*/ 	.word	index@(_Z16divergent_kernelPfS_i)
        /*0014*/ 	.word	0x00000000


	//----- nvinfo : EIATTR_MIN_STACK_SIZE
	.align		4
.L_3:
        /*0018*/ 	.byte	0x04, 0x12
        /*001a*/ 	.short	(.L_5 - .L_4)
	.align		4
.L_4:
        /*001c*/ 	.word	index@(_Z16divergent_kernelPfS_i)
        /*0020*/ 	.word	0x00000000
.L_5:


//--------------------- .nv.compat                --------------------------
	.section	.nv.compat,"",@"SHT_CUDA_COMPAT_INFO"
	.align	4
        /*0000*/ 	.byte	0x02, 0x09, 0x00, 0x00, 0x02, 0x02, 0x01, 0x00, 0x02, 0x05, 0x05, 0x00, 0x03, 0x07, 0x01, 0x01
        /*0010*/ 	.byte	0x02, 0x03, 0x00, 0x00, 0x02, 0x06, 0x01, 0x00, 0x04, 0x0b, 0x08, 0x00, 0x09, 0x00, 0x00, 0x00
        /*0020*/ 	.byte	0x00, 0x00, 0x00, 0x00


//--------------------- .nv.info._Z16divergent_kernelPfS_i --------------------------
	.section	.nv.info._Z16divergent_kernelPfS_i,"",@"SHT_CUDA_INFO"
	.sectionflags	@""
	.align	4


	//----- nvinfo : EIATTR_CUDA_API_VERSION
	.align		4
        /*0000*/ 	.byte	0x04, 0x37
        /*0002*/ 	.short	(.L_7 - .L_6)
.L_6:
        /*0004*/ 	.word	0x00000082


	//----- nvinfo : EIATTR_KPARAM_INFO
	.align		4
.L_7:
        /*0008*/ 	.byte	0x04, 0x17
        /*000a*/ 	.short	(.L_9 - .L_8)
.L_8:
        /*000c*/ 	.word	0x00000000
        /*0010*/ 	.short	0x0002
        /*0012*/ 	.short	0x0010
        /*0014*/ 	.byte	0x00, 0xf0, 0x11, 0x00


	//----- nvinfo : EIATTR_KPARAM_INFO
	.align		4
.L_9:
        /*0018*/ 	.byte	0x04, 0x17
        /*001a*/ 	.short	(.L_11 - .L_10)
.L_10:
        /*001c*/ 	.word	0x00000000
        /*0020*/ 	.short	0x0001
        /*0022*/ 	.short	0x0008
        /*0024*/ 	.byte	0x00, 0xf5, 0x21, 0x00


	//----- nvinfo : EIATTR_KPARAM_INFO
	.align		4
.L_11:
        /*0028*/ 	.byte	0x04, 0x17
        /*002a*/ 	.short	(.L_13 - .L_12)
.L_12:
        /*002c*/ 	.word	0x00000000
        /*0030*/ 	.short	0x0000
        /*0032*/ 	.short	0x0000
        /*0034*/ 	.byte	0x00, 0xf5, 0x21, 0x00


	//----- nvinfo : EIATTR_SPARSE_MMA_MASK
	.align		4
.L_13:
        /*0038*/ 	.byte	0x03, 0x50
        /*003a*/ 	.short	0x0000


	//----- nvinfo : EIATTR_MAXREG_COUNT
	.align		4
        /*003c*/ 	.byte	0x03, 0x1b
        /*003e*/ 	.short	0x00ff


	//----- nvinfo : EIATTR_MERCURY_ISA_VERSION
	.align		4
        /*0040*/ 	.byte	0x03, 0x5f
        /*0042*/ 	.short	0x0101


	//----- nvinfo : EIATTR_VRC_CTA_INIT_COUNT
	.align		4
        /*0044*/ 	.byte	0x02, 0x4a
	.zero		1
	.zero		1


	//----- nvinfo : EIATTR_EXIT_INSTR_OFFSETS
	.align		4
        /*0048*/ 	.byte	0x04, 0x1c
        /*004a*/ 	.short	(.L_15 - .L_14)


	//   ....[0]....
.L_14:
        /*004c*/ 	.word	0x00000110


	//----- nvinfo : EIATTR_CBANK_PARAM_SIZE
	.align		4
.L_15:
        /*0050*/ 	.byte	0x03, 0x19
        /*0052*/ 	.short	0x0014


	//----- nvinfo : EIATTR_PARAM_CBANK
	.align		4
        /*0054*/ 	.byte	0x04, 0x0a
        /*0056*/ 	.short	(.L_17 - .L_16)
	.align		4
.L_16:
        /*0058*/ 	.word	index@(.nv.constant0._Z16divergent_kernelPfS_i)
        /*005c*/ 	.short	0x0380
        /*005e*/ 	.short	0x0014


	//----- nvinfo : EIATTR_SW_WAR
	.align		4
.L_17:
        /*0060*/ 	.byte	0x04, 0x36
        /*0062*/ 	.short	(.L_19 - .L_18)
.L_18:
        /*0064*/ 	.word	0x00000008
.L_19:


//--------------------- .nv.callgraph             --------------------------
	.section	.nv.callgraph,"",@"SHT_CUDA_CALLGRAPH"
	.align	4
	.sectionentsize	8
	.align		4
        /*0000*/ 	.word	0x00000000
	.align		4
        /*0004*/ 	.word	0xffffffff
	.align		4
        /*0008*/ 	.word	0x00000000
	.align		4
        /*000c*/ 	.word	0xfffffffe
	.align		4
        /*0010*/ 	.word	0x00000000
	.align		4
        /*0014*/ 	.word	0xfffffffd
	.align		4
        /*0018*/ 	.word	0x00000000
	.align		4
        /*001c*/ 	.word	0xfffffffc


//--------------------- .text._Z16divergent_kernelPfS_i --------------------------
	.section	.text._Z16divergent_kernelPfS_i,"ax",@progbits
	.align	128
        .global         _Z16divergent_kernelPfS_i
        .type           _Z16divergent_kernelPfS_i,@function
        .size           _Z16divergent_kernelPfS_i,(.L_x_1 - _Z16divergent_kernelPfS_i)
        .other          _Z16divergent_kernelPfS_i,@"STO_CUDA_ENTRY STV_DEFAULT"
_Z16divergent_kernelPfS_i:
.text._Z16divergent_kernelPfS_i:
[----:B------:R-:W-:Y:S01]  /*0000*/  LDC R1, c[0x0][0x37c] ;  /* 0x0000df00ff017b82 */ /* 0x000fe20000000800 */
[----:B------:R-:W0:Y:S07]  /*0010*/  S2R R0, SR_TID.X ;  /* 0x0000000000007919 */ /* 0x000e2e0000002100 */
[----:B------:R-:W0:Y:S01]  /*0020*/  S2UR UR6, SR_CTAID.X ;  /* 0x00000000000679c3 */ /* 0x000e220000002500 */
[----:B------:R-:W1:Y:S07]  /*0030*/  LDCU.64 UR4, c[0x0][0x358] ;  /* 0x00006b00ff0477ac */ /* 0x000e6e0008000a00 */
[----:B------:R-:W0:Y:S08]  /*0040*/  LDC R7, c[0x0][0x360] ;  /* 0x0000d800ff077b82 */ /* 0x000e300000000800 */
[----:B------:R-:W2:Y:S08]  /*0050*/  LDC.64 R2, c[0x0][0x380] ;  /* 0x0000e000ff027b82 */ /* 0x000eb00000000a00 */
[----:B------:R-:W3:Y:S01]  /*0060*/  LDC.64 R4, c[0x0][0x388] ;  /* 0x0000e200ff047b82 */ /* 0x000ee20000000a00 */
[----:B0-----:R-:W-:-:S04]  /*0070*/  IMAD R7, R7, UR6, R0 ;  /* 0x0000000607077c24 */ /* 0x001fc8000f8e0200 */
[----:B--2---:R-:W-:-:S06]  /*0080*/  IMAD.WIDE R2, R7, 0x4, R2 ;  /* 0x0000000407027825 */ /* 0x004fcc00078e0202 */
[----:B-1----:R-:W2:Y:S01]  /*0090*/  LDG.E R3, desc[UR4][R2.64] ;  /* 0x0000000402037981 */ /* 0x002ea2000c1e1900 */
[C---:B------:R-:W-:Y:S01]  /*00a0*/  LOP3.LUT R0, R7.reuse, 0x1, RZ, 0xc0, !PT ;  /* 0x0000000107007812 */ /* 0x040fe200078ec0ff */
[----:B---3--:R-:W-:-:S03]  /*00b0*/  IMAD.WIDE R4, R7, 0x4, R4 ;  /* 0x0000000407047825 */ /* 0x008fc600078e0204 */
[----:B------:R-:W-:Y:S01]  /*00c0*/  ISETP.NE.U32.AND P0, PT, R0, 0x1, PT ;  /* 0x000000010000780c */ /* 0x000fe20003f05070 */
[----:B------:R-:W-:-:S05]  /*00d0*/  HFMA2 R0, -RZ, RZ, 1.75, 0 ;  /* 0x3f000000ff007431 */ /* 0x000fca00000001ff */
[----:B------:R-:W-:-:S05]  /*00e0*/  FSEL R0, R0, 2, !P0 ;  /* 0x4000000000007808 */ /* 0x000fca0004000000 */
[----:B--2---:R-:W-:-:S05]  /*00f0*/  FMUL R7, R0, R3 ;  /* 0x0000000300077220 */ /* 0x004fca0000400000 */
[----:B------:R-:W-:Y:S01]  /*0100*/  STG.E desc[UR4][R4.64], R7 ;  /* 0x0000000704007986 */ /* 0x000fe2000c101904 */
[----:B------:R-:W-:Y:S05]  /*0110*/  EXIT ;  /* 0x000000000000794d */ /* 0x000fea0003800000 */
.L_x_0:
[----:B------:R-:W-:-:S00]  /*0120*/  BRA `(.L_x_0) ;  /* 0xfffffffc00fc7947 */ /* 0x000fc0000383ffff */
[----:B------:R-:W-:-:S00]  /*0130*/  NOP ;  /* 0x0000000000007918 */ /* 0x000fc00000000000 */
        /* <DEDUP_REMOVED lines=12> */
.L_x_1:


//--------------------- .nv.shared.reserved.0     --------------------------
	.section	.nv.shared.reserved.0,"aw",@nobits
	.weak		__nv_reservedSMEM_offset_0_alias
	.size		__nv_reservedSMEM_offset_0_alias, 0, 64
	.other		__nv_reservedSMEM_offset_0_alias,@"STO_CUDA_RESERVED_SHARED STV_DEFAULT"
__nv_reservedSMEM_offset_0_alias:
	.zero		0
	.zero		64


//--------------------- .nv.constant0._Z16divergent_kernelPfS_i --------------------------
	.section	.nv.constant0._Z16divergent_kernelPfS_i,"a",@progbits
	.sectionflags	@""
	.align	4
.nv.constant0._Z16divergent_kernelPfS_i:
	.zero		916


//--------------------- SYMBOLS --------------------------

	.type		.nv.reservedSmem.offset0,@object
	.size		.nv.reservedSmem.offset0,0x4
